//
// Generated by NVIDIA NVVM Compiler
//
// Compiler Build ID: CL-36424714
// Cuda compilation tools, release 13.0, V13.0.88
// Based on NVVM 20.0.0
//

.version 9.0
.target sm_100
.address_size 64

	// .globl	_Z9cn_pnpolyPiP6float2i
.const .align 8 .b8 d_vertices[4800];
.const .align 4 .b8 d_slopes[2400];

.visible .entry _Z9cn_pnpolyPiP6float2i(
	.param .u64 .ptr .align 1 _Z9cn_pnpolyPiP6float2i_param_0,
	.param .u64 .ptr .align 1 _Z9cn_pnpolyPiP6float2i_param_1,
	.param .u32 _Z9cn_pnpolyPiP6float2i_param_2
)
{
	.reg .pred 	%p<23>;
	.reg .b32 	%r<24>;
	.reg .b32 	%f<37>;
	.reg .b64 	%rd<14>;

	ld.param.u64 	%rd3, [_Z9cn_pnpolyPiP6float2i_param_0];
	ld.param.u64 	%rd4, [_Z9cn_pnpolyPiP6float2i_param_1];
	ld.param.u32 	%r13, [_Z9cn_pnpolyPiP6float2i_param_2];
	mov.u32 	%r14, %ctaid.x;
	shl.b32 	%r15, %r14, 8;
	mov.u32 	%r16, %tid.x;
	add.s32 	%r1, %r15, %r16;
	setp.ge.s32 	%p1, %r1, %r13;
	@%p1 bra 	$L__BB0_16;
	cvta.to.global.u64 	%rd6, %rd4;
	mul.wide.s32 	%rd7, %r1, 8;
	add.s64 	%rd8, %rd6, %rd7;
	ld.global.v2.f32 	{%f1, %f2}, [%rd8];
	ld.const.v2.f32 	{%f36, %f35}, [d_vertices+4792];
	mov.u64 	%rd9, d_vertices;
	add.s64 	%rd13, %rd9, 16;
	mov.b32 	%r18, 0;
	mov.u32 	%r21, %r18;
$L__BB0_2:
	ld.const.v2.f32 	{%f7, %f8}, [%rd13+-16];
	sub.f32 	%f19, %f36, %f7;
	sub.f32 	%f20, %f35, %f8;
	div.rn.f32 	%f9, %f19, %f20;
	setp.gt.f32 	%p2, %f8, %f2;
	setp.leu.f32 	%p3, %f35, %f2;
	xor.pred  	%p4, %p2, %p3;
	@%p4 bra 	$L__BB0_5;
	sub.f32 	%f21, %f2, %f8;
	fma.rn.f32 	%f22, %f21, %f9, %f7;
	setp.geu.f32 	%p5, %f1, %f22;
	@%p5 bra 	$L__BB0_5;
	setp.eq.s32 	%p6, %r21, 0;
	selp.u32 	%r21, 1, 0, %p6;
$L__BB0_5:
	ld.const.v2.f32 	{%f10, %f11}, [%rd13+-8];
	sub.f32 	%f23, %f7, %f10;
	sub.f32 	%f24, %f8, %f11;
	div.rn.f32 	%f12, %f23, %f24;
	setp.gt.f32 	%p7, %f11, %f2;
	setp.leu.f32 	%p8, %f8, %f2;
	xor.pred  	%p9, %p7, %p8;
	@%p9 bra 	$L__BB0_8;
	sub.f32 	%f25, %f2, %f11;
	fma.rn.f32 	%f26, %f25, %f12, %f10;
	setp.geu.f32 	%p10, %f1, %f26;
	@%p10 bra 	$L__BB0_8;
	setp.eq.s32 	%p11, %r21, 0;
	selp.u32 	%r21, 1, 0, %p11;
$L__BB0_8:
	ld.const.v2.f32 	{%f13, %f14}, [%rd13];
	sub.f32 	%f27, %f10, %f13;
	sub.f32 	%f28, %f11, %f14;
	div.rn.f32 	%f15, %f27, %f28;
	setp.gt.f32 	%p12, %f14, %f2;
	setp.leu.f32 	%p13, %f11, %f2;
	xor.pred  	%p14, %p12, %p13;
	@%p14 bra 	$L__BB0_11;
	sub.f32 	%f29, %f2, %f14;
	fma.rn.f32 	%f30, %f29, %f15, %f13;
	setp.geu.f32 	%p15, %f1, %f30;
	@%p15 bra 	$L__BB0_11;
	setp.eq.s32 	%p16, %r21, 0;
	selp.u32 	%r21, 1, 0, %p16;
$L__BB0_11:
	ld.const.v2.f32 	{%f36, %f35}, [%rd13+8];
	sub.f32 	%f31, %f13, %f36;
	sub.f32 	%f32, %f14, %f35;
	div.rn.f32 	%f18, %f31, %f32;
	setp.gt.f32 	%p17, %f35, %f2;
	setp.leu.f32 	%p18, %f14, %f2;
	xor.pred  	%p19, %p17, %p18;
	@%p19 bra 	$L__BB0_14;
	sub.f32 	%f33, %f2, %f35;
	fma.rn.f32 	%f34, %f33, %f18, %f36;
	setp.geu.f32 	%p20, %f1, %f34;
	@%p20 bra 	$L__BB0_14;
	setp.eq.s32 	%p21, %r21, 0;
	selp.u32 	%r21, 1, 0, %p21;
$L__BB0_14:
	add.s32 	%r18, %r18, 4;
	add.s64 	%rd13, %rd13, 32;
	setp.ne.s32 	%p22, %r18, 600;
	@%p22 bra 	$L__BB0_2;
	cvta.to.global.u64 	%rd10, %rd3;
	mul.wide.s32 	%rd11, %r1, 4;
	add.s64 	%rd12, %rd10, %rd11;
	st.global.u32 	[%rd12], %r21;
$L__BB0_16:
	ret;

}
	// .globl	_Z15cn_pnpoly_naivePiP6float2i
.visible .entry _Z15cn_pnpoly_naivePiP6float2i(
	.param .u64 .ptr .align 1 _Z15cn_pnpoly_naivePiP6float2i_param_0,
	.param .u64 .ptr .align 1 _Z15cn_pnpoly_naivePiP6float2i_param_1,
	.param .u32 _Z15cn_pnpoly_naivePiP6float2i_param_2
)
{
	.reg .pred 	%p<23>;
	.reg .b32 	%r<24>;
	.reg .b32 	%f<37>;
	.reg .b64 	%rd<14>;

	ld.param.u64 	%rd3, [_Z15cn_pnpoly_naivePiP6float2i_param_0];
	ld.param.u64 	%rd4, [_Z15cn_pnpoly_naivePiP6float2i_param_1];
	ld.param.u32 	%r13, [_Z15cn_pnpoly_naivePiP6float2i_param_2];
	mov.u32 	%r14, %ctaid.x;
	mov.u32 	%r15, %ntid.x;
	mov.u32 	%r16, %tid.x;
	mad.lo.s32 	%r1, %r14, %r15, %r16;
	setp.ge.s32 	%p1, %r1, %r13;
	@%p1 bra 	$L__BB1_16;
	cvta.to.global.u64 	%rd6, %rd4;
	mul.wide.s32 	%rd7, %r1, 8;
	add.s64 	%rd8, %rd6, %rd7;
	ld.global.v2.f32 	{%f1, %f2}, [%rd8];
	ld.const.v2.f32 	{%f36, %f35}, [d_vertices+4792];
	mov.u64 	%rd9, d_vertices;
	add.s64 	%rd13, %rd9, 16;
	mov.b32 	%r18, 0;
	mov.u32 	%r21, %r18;
$L__BB1_2:
	ld.const.v2.f32 	{%f7, %f8}, [%rd13+-16];
	sub.f32 	%f19, %f36, %f7;
	sub.f32 	%f20, %f35, %f8;
	div.rn.f32 	%f9, %f19, %f20;
	setp.gt.f32 	%p2, %f8, %f2;
	setp.leu.f32 	%p3, %f35, %f2;
	xor.pred  	%p4, %p2, %p3;
	@%p4 bra 	$L__BB1_5;
	sub.f32 	%f21, %f2, %f8;
	fma.rn.f32 	%f22, %f21, %f9, %f7;
	setp.geu.f32 	%p5, %f1, %f22;
	@%p5 bra 	$L__BB1_5;
	setp.eq.s32 	%p6, %r21, 0;
	selp.u32 	%r21, 1, 0, %p6;
$L__BB1_5:
	ld.const.v2.f32 	{%f10, %f11}, [%rd13+-8];
	sub.f32 	%f23, %f7, %f10;
	sub.f32 	%f24, %f8, %f11;
	div.rn.f32 	%f12, %f23, %f24;
	setp.gt.f32 	%p7, %f11, %f2;
	setp.leu.f32 	%p8, %f8, %f2;
	xor.pred  	%p9, %p7, %p8;
	@%p9 bra 	$L__BB1_8;
	sub.f32 	%f25, %f2, %f11;
	fma.rn.f32 	%f26, %f25, %f12, %f10;
	setp.geu.f32 	%p10, %f1, %f26;
	@%p10 bra 	$L__BB1_8;
	setp.eq.s32 	%p11, %r21, 0;
	selp.u32 	%r21, 1, 0, %p11;
$L__BB1_8:
	ld.const.v2.f32 	{%f13, %f14}, [%rd13];
	sub.f32 	%f27, %f10, %f13;
	sub.f32 	%f28, %f11, %f14;
	div.rn.f32 	%f15, %f27, %f28;
	setp.gt.f32 	%p12, %f14, %f2;
	setp.leu.f32 	%p13, %f11, %f2;
	xor.pred  	%p14, %p12, %p13;
	@%p14 bra 	$L__BB1_11;
	sub.f32 	%f29, %f2, %f14;
	fma.rn.f32 	%f30, %f29, %f15, %f13;
	setp.geu.f32 	%p15, %f1, %f30;
	@%p15 bra 	$L__BB1_11;
	setp.eq.s32 	%p16, %r21, 0;
	selp.u32 	%r21, 1, 0, %p16;
$L__BB1_11:
	ld.const.v2.f32 	{%f36, %f35}, [%rd13+8];
	sub.f32 	%f31, %f13, %f36;
	sub.f32 	%f32, %f14, %f35;
	div.rn.f32 	%f18, %f31, %f32;
	setp.gt.f32 	%p17, %f35, %f2;
	setp.leu.f32 	%p18, %f14, %f2;
	xor.pred  	%p19, %p17, %p18;
	@%p19 bra 	$L__BB1_14;
	sub.f32 	%f33, %f2, %f35;
	fma.rn.f32 	%f34, %f33, %f18, %f36;
	setp.geu.f32 	%p20, %f1, %f34;
	@%p20 bra 	$L__BB1_14;
	setp.eq.s32 	%p21, %r21, 0;
	selp.u32 	%r21, 1, 0, %p21;
$L__BB1_14:
	add.s32 	%r18, %r18, 4;
	add.s64 	%rd13, %rd13, 32;
	setp.ne.s32 	%p22, %r18, 600;
	@%p22 bra 	$L__BB1_2;
	cvta.to.global.u64 	%rd10, %rd3;
	mul.wide.s32 	%rd11, %r1, 4;
	add.s64 	%rd12, %rd10, %rd11;
	st.global.u32 	[%rd12], %r21;
$L__BB1_16:
	ret;

}


// ===== COMPILED SASS (sm_100) =====

	.target	sm_100

	.elftype	@"ET_EXEC"


//--------------------- .note.nv.tkinfo           --------------------------
	.section	.note.nv.tkinfo,"",@"SHT_NOTE"
	.sectionflags	@"SHF_NOTE_NV_TKINFO"
	.tkinfo
        /*0018*/ 	.word	0x00000002
        /*0030*/ 	.string	""
        /*0030*/ 	.string	"ptxas"
        /*0030*/ 	.string	"Cuda compilation tools, release 13.0, V13.0.88"
        /*0030*/ 	.string	"Build cuda_13.0.r13.0/compiler.36424714_0"
        /*0030*/ 	.string	"-arch sm_100 -m 64 "



//--------------------- .note.nv.cuinfo           --------------------------
	.section	.note.nv.cuinfo,"",@"SHT_NOTE"
	.sectionflags	@"SHF_NOTE_NV_CUINFO"
        /*0018*/ 	.short	0x0002
        /*001a*/ 	.short	0x0064
        /*001c*/ 	.short	0x0082
	.zero		2


//--------------------- .nv.info                  --------------------------
	.section	.nv.info,"",@"SHT_CUDA_INFO"
	.align	4


	//----- nvinfo : EIATTR_REGCOUNT
	.align		4
        /*0000*/ 	.byte	0x04, 0x2f
        /*0002*/ 	.short	(.L_3 - .L_2)
	.align		4
.L_2:
        /*0004*/ 	.word	index@(_Z9cn_pnpolyPiP6float2i)
        /*0008*/ 	.word	0x00000015


	//----- nvinfo : EIATTR_FRAME_SIZE
	.align		4
.L_3:
        /*000c*/ 	.byte	0x04, 0x11
        /*000e*/ 	.short	(.L_5 - .L_4)
	.align		4
.L_4:
        /*0010*/ 	.word	index@($__internal_1_$__cuda_sm3x_div_rn_noftz_f32_slowpath)
        /*0014*/ 	.word	0x00000000


	//----- nvinfo : EIATTR_FRAME_SIZE
	.align		4
.L_5:
        /*0018*/ 	.byte	0x04, 0x11
        /*001a*/ 	.short	(.L_7 - .L_6)
	.align		4
.L_6:
        /*001c*/ 	.word	index@(_Z9cn_pnpolyPiP6float2i)
        /*0020*/ 	.word	0x00000000


	//----- nvinfo : EIATTR_REGCOUNT
	.align		4
.L_7:
        /*0024*/ 	.byte	0x04, 0x2f
        /*0026*/ 	.short	(.L_9 - .L_8)
	.align		4
.L_8:
        /*0028*/ 	.word	index@(_Z15cn_pnpoly_naivePiP6float2i)
        /*002c*/ 	.word	0x00000015


	//----- nvinfo : EIATTR_FRAME_SIZE
	.align		4
.L_9:
        /*0030*/ 	.byte	0x04, 0x11
        /*0032*/ 	.short	(.L_11 - .L_10)
	.align		4
.L_10:
        /*0034*/ 	.word	index@($__internal_0_$__cuda_sm3x_div_rn_noftz_f32_slowpath)
        /*0038*/ 	.word	0x00000000


	//----- nvinfo : EIATTR_FRAME_SIZE
	.align		4
.L_11:
        /*003c*/ 	.byte	0x04, 0x11
        /*003e*/ 	.short	(.L_13 - .L_12)
	.align		4
.L_12:
        /*0040*/ 	.word	index@(_Z15cn_pnpoly_naivePiP6float2i)
        /*0044*/ 	.word	0x00000000


	//----- nvinfo : EIATTR_MIN_STACK_SIZE
	.align		4
.L_13:
        /*0048*/ 	.byte	0x04, 0x12
        /*004a*/ 	.short	(.L_15 - .L_14)
	.align		4
.L_14:
        /*004c*/ 	.word	index@(_Z15cn_pnpoly_naivePiP6float2i)
        /*0050*/ 	.word	0x00000000


	//----- nvinfo : EIATTR_MIN_STACK_SIZE
	.align		4
.L_15:
        /*0054*/ 	.byte	0x04, 0x12
        /*0056*/ 	.short	(.L_17 - .L_16)
	.align		4
.L_16:
        /*0058*/ 	.word	index@(_Z9cn_pnpolyPiP6float2i)
        /*005c*/ 	.word	0x00000000
.L_17:


//--------------------- .nv.compat                --------------------------
	.section	.nv.compat,"",@"SHT_CUDA_COMPAT_INFO"
	.align	4
        /*0000*/ 	.byte	0x02, 0x09, 0x00, 0x00, 0x02, 0x02, 0x01, 0x00, 0x02, 0x05, 0x05, 0x00, 0x03, 0x07, 0x01, 0x01
        /*0010*/ 	.byte	0x02, 0x03, 0x00, 0x00, 0x02, 0x06, 0x01, 0x00, 0x04, 0x0b, 0x08, 0x00, 0x01, 0x00, 0x00, 0x00
        /*0020*/ 	.byte	0x00, 0x00, 0x00, 0x00


//--------------------- .nv.info._Z15cn_pnpoly_naivePiP6float2i --------------------------
	.section	.nv.info._Z15cn_pnpoly_naivePiP6float2i,"",@"SHT_CUDA_INFO"
	.sectionflags	@""
	.align	4


	//----- nvinfo : EIATTR_CUDA_API_VERSION
	.align		4
        /*0000*/ 	.byte	0x04, 0x37
        /*0002*/ 	.short	(.L_19 - .L_18)
.L_18:
        /*0004*/ 	.word	0x00000082


	//----- nvinfo : EIATTR_KPARAM_INFO
	.align		4
.L_19:
        /*0008*/ 	.byte	0x04, 0x17
        /*000a*/ 	.short	(.L_21 - .L_20)
.L_20:
        /*000c*/ 	.word	0x00000000
        /*0010*/ 	.short	0x0002
        /*0012*/ 	.short	0x0010
        /*0014*/ 	.byte	0x00, 0xf0, 0x11, 0x00


	//----- nvinfo : EIATTR_KPARAM_INFO
	.align		4
.L_21:
        /*0018*/ 	.byte	0x04, 0x17
        /*001a*/ 	.short	(.L_23 - .L_22)
.L_22:
        /*001c*/ 	.word	0x00000000
        /*0020*/ 	.short	0x0001
        /*0022*/ 	.short	0x0008
        /*0024*/ 	.byte	0x00, 0xf5, 0x21, 0x00


	//----- nvinfo : EIATTR_KPARAM_INFO
	.align		4
.L_23:
        /*0028*/ 	.byte	0x04, 0x17
        /*002a*/ 	.short	(.L_25 - .L_24)
.L_24:
        /*002c*/ 	.word	0x00000000
        /*0030*/ 	.short	0x0000
        /*0032*/ 	.short	0x0000
        /*0034*/ 	.byte	0x00, 0xf5, 0x21, 0x00


	//----- nvinfo : EIATTR_SPARSE_MMA_MASK
	.align		4
.L_25:
        /*0038*/ 	.byte	0x03, 0x50
        /*003a*/ 	.short	0x0000


	//----- nvinfo : EIATTR_MAXREG_COUNT
	.align		4
        /*003c*/ 	.byte	0x03, 0x1b
        /*003e*/ 	.short	0x00ff


	//----- nvinfo : EIATTR_MERCURY_ISA_VERSION
	.align		4
        /*0040*/ 	.byte	0x03, 0x5f
        /*0042*/ 	.short	0x0101


	//----- nvinfo : EIATTR_VRC_CTA_INIT_COUNT
	.align		4
        /*0044*/ 	.byte	0x02, 0x4a
	.zero		1
	.zero		1


	//----- nvinfo : EIATTR_EXIT_INSTR_OFFSETS
	.align		4
        /*0048*/ 	.byte	0x04, 0x1c
        /*004a*/ 	.short	(.L_27 - .L_26)


	//   ....[0]....
.L_26:
        /*004c*/ 	.word	0x00000070


	//   ....[1]....
        /*0050*/ 	.word	0x000006d0


	//----- nvinfo : EIATTR_CRS_STACK_SIZE
	.align		4
.L_27:
        /*0054*/ 	.byte	0x04, 0x1e
        /*0056*/ 	.short	(.L_29 - .L_28)
.L_28:
        /*0058*/ 	.word	0x00000000


	//----- nvinfo : EIATTR_CBANK_PARAM_SIZE
	.align		4
.L_29:
        /*005c*/ 	.byte	0x03, 0x19
        /*005e*/ 	.short	0x0014


	//----- nvinfo : EIATTR_PARAM_CBANK
	.align		4
        /*0060*/ 	.byte	0x04, 0x0a
        /*0062*/ 	.short	(.L_31 - .L_30)
	.align		4
.L_30:
        /*0064*/ 	.word	index@(.nv.constant0._Z15cn_pnpoly_naivePiP6float2i)
        /*0068*/ 	.short	0x0380
        /*006a*/ 	.short	0x0014


	//----- nvinfo : EIATTR_SW_WAR
	.align		4
.L_31:
        /*006c*/ 	.byte	0x04, 0x36
        /*006e*/ 	.short	(.L_33 - .L_32)
.L_32:
        /*0070*/ 	.word	0x00000008
.L_33:


//--------------------- .nv.info._Z9cn_pnpolyPiP6float2i --------------------------
	.section	.nv.info._Z9cn_pnpolyPiP6float2i,"",@"SHT_CUDA_INFO"
	.sectionflags	@""
	.align	4


	//----- nvinfo : EIATTR_CUDA_API_VERSION
	.align		4
        /*0000*/ 	.byte	0x04, 0x37
        /*0002*/ 	.short	(.L_35 - .L_34)
.L_34:
        /*0004*/ 	.word	0x00000082


	//----- nvinfo : EIATTR_KPARAM_INFO
	.align		4
.L_35:
        /*0008*/ 	.byte	0x04, 0x17
        /*000a*/ 	.short	(.L_37 - .L_36)
.L_36:
        /*000c*/ 	.word	0x00000000
        /*0010*/ 	.short	0x0002
        /*0012*/ 	.short	0x0010
        /*0014*/ 	.byte	0x00, 0xf0, 0x11, 0x00


	//----- nvinfo : EIATTR_KPARAM_INFO
	.align		4
.L_37:
        /*0018*/ 	.byte	0x04, 0x17
        /*001a*/ 	.short	(.L_39 - .L_38)
.L_38:
        /*001c*/ 	.word	0x00000000
        /*0020*/ 	.short	0x0001
        /*0022*/ 	.short	0x0008
        /*0024*/ 	.byte	0x00, 0xf5, 0x21, 0x00


	//----- nvinfo : EIATTR_KPARAM_INFO
	.align		4
.L_39:
        /*0028*/ 	.byte	0x04, 0x17
        /*002a*/ 	.short	(.L_41 - .L_40)
.L_40:
        /*002c*/ 	.word	0x00000000
        /*0030*/ 	.short	0x0000
        /*0032*/ 	.short	0x0000
        /*0034*/ 	.byte	0x00, 0xf5, 0x21, 0x00


	//----- nvinfo : EIATTR_SPARSE_MMA_MASK
	.align		4
.L_41:
        /*0038*/ 	.byte	0x03, 0x50
        /*003a*/ 	.short	0x0000


	//----- nvinfo : EIATTR_MAXREG_COUNT
	.align		4
        /*003c*/ 	.byte	0x03, 0x1b
        /*003e*/ 	.short	0x00ff


	//----- nvinfo : EIATTR_MERCURY_ISA_VERSION
	.align		4
        /*0040*/ 	.byte	0x03, 0x5f
        /*0042*/ 	.short	0x0101


	//----- nvinfo : EIATTR_VRC_CTA_INIT_COUNT
	.align		4
        /*0044*/ 	.byte	0x02, 0x4a
	.zero		1
	.zero		1


	//----- nvinfo : EIATTR_EXIT_INSTR_OFFSETS
	.align		4
        /*0048*/ 	.byte	0x04, 0x1c
        /*004a*/ 	.short	(.L_43 - .L_42)


	//   ....[0]....
.L_42:
        /*004c*/ 	.word	0x00000060


	//   ....[1]....
        /*0050*/ 	.word	0x000006c0


	//----- nvinfo : EIATTR_CRS_STACK_SIZE
	.align		4
.L_43:
        /*0054*/ 	.byte	0x04, 0x1e
        /*0056*/ 	.short	(.L_45 - .L_44)
.L_44:
        /*0058*/ 	.word	0x00000000


	//----- nvinfo : EIATTR_CBANK_PARAM_SIZE
	.align		4
.L_45:
        /*005c*/ 	.byte	0x03, 0x19
        /*005e*/ 	.short	0x0014


	//----- nvinfo : EIATTR_PARAM_CBANK
	.align		4
        /*0060*/ 	.byte	0x04, 0x0a
        /*0062*/ 	.short	(.L_47 - .L_46)
	.align		4
.L_46:
        /*0064*/ 	.word	index@(.nv.constant0._Z9cn_pnpolyPiP6float2i)
        /*0068*/ 	.short	0x0380
        /*006a*/ 	.short	0x0014


	//----- nvinfo : EIATTR_SW_WAR
	.align		4
.L_47:
        /*006c*/ 	.byte	0x04, 0x36
        /*006e*/ 	.short	(.L_49 - .L_48)
.L_48:
        /*0070*/ 	.word	0x00000008
.L_49:


//--------------------- .nv.callgraph             --------------------------
	.section	.nv.callgraph,"",@"SHT_CUDA_CALLGRAPH"
	.align	4
	.sectionentsize	8
	.align		4
        /*0000*/ 	.word	0x00000000
	.align		4
        /*0004*/ 	.word	0xffffffff
	.align		4
        /*0008*/ 	.word	0x00000000
	.align		4
        /*000c*/ 	.word	0xfffffffe
	.align		4
        /*0010*/ 	.word	0x00000000
	.align		4
        /*0014*/ 	.word	0xfffffffd
	.align		4
        /*0018*/ 	.word	0x00000000
	.align		4
        /*001c*/ 	.word	0xfffffffc


//--------------------- .nv.constant3             --------------------------
	.section	.nv.constant3,"a",@progbits
	.align	8
.nv.constant3:
	.type		d_vertices,@object
	.size		d_vertices,(d_slopes - d_vertices)
d_vertices:
	.zero		4800
	.type		d_slopes,@object
	.size		d_slopes,(.L_1 - d_slopes)
d_slopes:
	.zero		2400
.L_1:


//--------------------- .text._Z15cn_pnpoly_naivePiP6float2i --------------------------
	.section	.text._Z15cn_pnpoly_naivePiP6float2i,"ax",@progbits
	.align	128
        .global         _Z15cn_pnpoly_naivePiP6float2i
        .type           _Z15cn_pnpoly_naivePiP6float2i,@function
        .size           _Z15cn_pnpoly_naivePiP6float2i,(.L_x_28 - _Z15cn_pnpoly_naivePiP6float2i)
        .other          _Z15cn_pnpoly_naivePiP6float2i,@"STO_CUDA_ENTRY STV_DEFAULT"
_Z15cn_pnpoly_naivePiP6float2i:
.text._Z15cn_pnpoly_naivePiP6float2i:
[----:B------:R-:W-:Y:S01]  /*0000*/  LDC R1, c[0x0][0x37c] ;  /* 0x0000df00ff017b82 */ /* 0x000fe20000000800 */
[----:B------:R-:W0:Y:S07]  /*0010*/  S2R R3, SR_TID.X ;  /* 0x0000000000037919 */ /* 0x000e2e0000002100 */
[----:B------:R-:W0:Y:S01]  /*0020*/  S2UR UR4, SR_CTAID.X ;  /* 0x00000000000479c3 */ /* 0x000e220000002500 */
[----:B------:R-:W1:Y:S07]  /*0030*/  LDCU UR5, c[0x0][0x390] ;  /* 0x00007200ff0577ac */ /* 0x000e6e0008000800 */
[----:B------:R-:W0:Y:S02]  /*0040*/  LDC R2, c[0x0][0x360] ;  /* 0x0000d800ff027b82 */ /* 0x000e240000000800 */
[----:B0-----:R-:W-:-:S05]  /*0050*/  IMAD R2, R2, UR4, R3 ;  /* 0x0000000402027c24 */ /* 0x001fca000f8e0203 */
[----:B-1----:R-:W-:-:S13]  /*0060*/  ISETP.GE.AND P0, PT, R2, UR5, PT ;  /* 0x0000000502007c0c */ /* 0x002fda000bf06270 */
[----:B------:R-:W-:Y:S05]  /*0070*/  @P0 EXIT ;  /* 0x000000000000094d */ /* 0x000fea0003800000 */
[----:B------:R-:W0:Y:S01]  /*0080*/  LDC.64 R4, c[0x0][0x388] ;  /* 0x0000e200ff047b82 */ /* 0x000e220000000a00 */
[----:B------:R-:W1:Y:S01]  /*0090*/  LDCU.64 UR8, c[0x0][0x358] ;  /* 0x00006b00ff0877ac */ /* 0x000e620008000a00 */
[----:B------:R-:W2:Y:S01]  /*00a0*/  LDCU.64 UR6, c[0x3][0x12b8] ;  /* 0x00c25700ff0677ac */ /* 0x000ea20008000a00 */
[----:B0-----:R-:W-:-:S06]  /*00b0*/  IMAD.WIDE R4, R2, 0x8, R4 ;  /* 0x0000000802047825 */ /* 0x001fcc00078e0204 */
[----:B-1----:R-:W5:Y:S01]  /*00c0*/  LDG.E.64 R4, desc[UR8][R4.64] ;  /* 0x0000000804047981 */ /* 0x002f62000c1e1b00 */
[----:B------:R-:W-:Y:S01]  /*00d0*/  IMAD.MOV.U32 R10, RZ, RZ, RZ ;  /* 0x000000ffff0a7224 */ /* 0x000fe200078e00ff */
[----:B------:R-:W-:Y:S01]  /*00e0*/  UMOV UR5, 0x10 ;  /* 0x0000001000057882 */ /* 0x000fe20000000000 */
[----:B--2---:R-:W-:-:S05]  /*00f0*/  UMOV UR4, URZ ;  /* 0x000000ff00047c82 */ /* 0x004fca0008000000 */
.L_x_4:
[----:B------:R-:W-:Y:S01]  /*0100*/  IMAD.U32 R6, RZ, RZ, UR5 ;  /* 0x00000005ff067e24 */ /* 0x000fe2000f8e00ff */
[----:B------:R-:W-:-:S04]  /*0110*/  UIADD3 UR4, UPT, UPT, UR4, 0x4, URZ ;  /* 0x0000000404047890 */ /* 0x000fc8000fffe0ff */
[----:B------:R-:W-:Y:S01]  /*0120*/  UISETP.NE.AND UP0, UPT, UR4, 0x258, UPT ;  /* 0x000002580400788c */ /* 0x000fe2000bf05270 */
[----:B------:R-:W0:Y:S02]  /*0130*/  LDC.64 R6, c[0x3][R6+-0x10] ;  /* 0x00fffc0006067b82 */ /* 0x000e240000000a00 */
[----:B0-----:R-:W-:Y:S01]  /*0140*/  FADD R11, -R7, UR7 ;  /* 0x00000007070b7e21 */ /* 0x001fe20008000100 */
[----:B------:R-:W-:-:S03]  /*0150*/  FADD R0, -R6, UR6 ;  /* 0x0000000606007e21 */ /* 0x000fc60008000100 */
[----:B------:R-:W0:Y:S08]  /*0160*/  MUFU.RCP R3, R11 ;  /* 0x0000000b00037308 */ /* 0x000e300000001000 */
[----:B------:R-:W1:Y:S01]  /*0170*/  FCHK P0, R0, R11 ;  /* 0x0000000b00007302 */ /* 0x000e620000000000 */
[----:B0-----:R-:W-:-:S04]  /*0180*/  FFMA R8, -R11, R3, 1 ;  /* 0x3f8000000b087423 */ /* 0x001fc80000000103 */
[----:B------:R-:W-:-:S04]  /*0190*/  FFMA R3, R3, R8, R3 ;  /* 0x0000000803037223 */ /* 0x000fc80000000003 */
[----:B------:R-:W-:-:S04]  /*01a0*/  FFMA R8, R0, R3, RZ ;  /* 0x0000000300087223 */ /* 0x000fc800000000ff */
[----:B------:R-:W-:-:S04]  /*01b0*/  FFMA R9, -R11, R8, R0 ;  /* 0x000000080b097223 */ /* 0x000fc80000000100 */
[----:B------:R-:W-:Y:S01]  /*01c0*/  FFMA R3, R3, R9, R8 ;  /* 0x0000000903037223 */ /* 0x000fe20000000008 */
[----:B-1----:R-:W-:Y:S06]  /*01d0*/  @!P0 BRA `(.L_x_0) ;  /* 0x00000000000c8947 */ /* 0x002fec0003800000 */
[----:B------:R-:W-:Y:S01]  /*01e0*/  IMAD.MOV.U32 R3, RZ, RZ, R11 ;  /* 0x000000ffff037224 */ /* 0x000fe200078e000b */
[----:B------:R-:W-:-:S07]  /*01f0*/  MOV R12, 0x210 ;  /* 0x00000210000c7802 */ /* 0x000fce0000000f00 */
[----:B-----5:R-:W-:Y:S05]  /*0200*/  CALL.REL.NOINC `($__internal_0_$__cuda_sm3x_div_rn_noftz_f32_slowpath) ;  /* 0x0000000400347944 */ /* 0x020fea0003c00000 */
.L_x_0:
[----:B------:R-:W0:Y:S01]  /*0210*/  LDCU.64 UR10, c[0x3][UR5+-0x8] ;  /* 0x00ffff00050a77ac */ /* 0x000e220008000a00 */
[C---:B-----5:R-:W-:Y:S01]  /*0220*/  FADD R9, R5.reuse, -R7 ;  /* 0x8000000705097221 */ /* 0x060fe20000000000 */
[----:B------:R-:W-:-:S03]  /*0230*/  FSETP.LT.AND P0, PT, R5, UR7, PT ;  /* 0x0000000705007c0b */ /* 0x000fc6000bf01000 */
[----:B------:R-:W-:Y:S01]  /*0240*/  FFMA R3, R9, R3, R6 ;  /* 0x0000000309037223 */ /* 0x000fe20000000006 */
[----:B------:R-:W-:-:S04]  /*0250*/  FSETP.GT.XOR P0, PT, R7, R5, !P0 ;  /* 0x000000050700720b */ /* 0x000fc80004704800 */
[----:B------:R-:W-:Y:S01]  /*0260*/  FSETP.GEU.OR P0, PT, R4, R3, P0 ;  /* 0x000000030400720b */ /* 0x000fe2000070e400 */
[----:B0-----:R-:W-:Y:S01]  /*0270*/  FADD R11, R7, -UR11 ;  /* 0x8000000b070b7e21 */ /* 0x001fe20008000000 */
[----:B------:R-:W-:-:S03]  /*0280*/  FADD R0, R6, -UR10 ;  /* 0x8000000a06007e21 */ /* 0x000fc60008000000 */
[----:B------:R-:W0:Y:S08]  /*0290*/  MUFU.RCP R8, R11 ;  /* 0x0000000b00087308 */ /* 0x000e300000001000 */
[----:B------:R-:W-:-:S04]  /*02a0*/  @!P0 ISETP.NE.AND P2, PT, R10, RZ, PT ;  /* 0x000000ff0a00820c */ /* 0x000fc80003f45270 */
[----:B------:R-:W-:Y:S01]  /*02b0*/  @!P0 SEL R10, RZ, 0x1, P2 ;  /* 0x00000001ff0a8807 */ /* 0x000fe20001000000 */
        /* <DEDUP_REMOVED lines=9> */
[----:B------:R-:W-:Y:S05]  /*0350*/  CALL.REL.NOINC `($__internal_0_$__cuda_sm3x_div_rn_noftz_f32_slowpath) ;  /* 0x0000000000e07944 */ /* 0x000fea0003c00000 */
.L_x_1:
[----:B------:R-:W-:Y:S02]  /*0360*/  IMAD.U32 R8, RZ, RZ, UR5 ;  /* 0x00000005ff087e24 */ /* 0x000fe4000f8e00ff */
[----:B------:R-:W-:Y:S01]  /*0370*/  FADD R0, R5, -UR11 ;  /* 0x8000000b05007e21 */ /* 0x000fe20008000000 */
[----:B------:R-:W-:-:S03]  /*0380*/  FSETP.GT.AND P0, PT, R7, R5, PT ;  /* 0x000000050700720b */ /* 0x000fc60003f04000 */
[----:B------:R-:W-:Y:S01]  /*0390*/  FFMA R3, R0, R3, UR10 ;  /* 0x0000000a00037e23 */ /* 0x000fe20008000003 */
[----:B------:R-:W0:Y:S01]  /*03a0*/  LDC.64 R8, c[0x3][R8] ;  /* 0x00c0000008087b82 */ /* 0x000e220000000a00 */
[----:B------:R-:W-:-:S04]  /*03b0*/  FSETP.LT.XOR P0, PT, R5, UR11, !P0 ;  /* 0x0000000b05007c0b */ /* 0x000fc8000c701800 */
[----:B------:R-:W-:-:S13]  /*03c0*/  FSETP.GEU.OR P0, PT, R4, R3, P0 ;  /* 0x000000030400720b */ /* 0x000fda000070e400 */
[----:B------:R-:W-:-:S04]  /*03d0*/  @!P0 ISETP.NE.AND P2, PT, R10, RZ, PT ;  /* 0x000000ff0a00820c */ /* 0x000fc80003f45270 */
[----:B------:R-:W-:Y:S01]  /*03e0*/  @!P0 SEL R10, RZ, 0x1, P2 ;  /* 0x00000001ff0a8807 */ /* 0x000fe20001000000 */
        /* <DEDUP_REMOVED lines=13> */
.L_x_2:
[----:B------:R-:W0:Y:S01]  /*04c0*/  LDCU.64 UR6, c[0x3][UR5+0x8] ;  /* 0x00c00100050677ac */ /* 0x000e220008000a00 */
[C---:B------:R-:W-:Y:S01]  /*04d0*/  FADD R7, R5.reuse, -R9 ;  /* 0x8000000905077221 */ /* 0x040fe20000000000 */
        /* <DEDUP_REMOVED lines=16> */
[----:B------:R-:W-:Y:S02]  /*05e0*/  MOV R3, R11 ;  /* 0x0000000b00037202 */ /* 0x000fe40000000f00 */
[----:B------:R-:W-:-:S07]  /*05f0*/  MOV R12, 0x610 ;  /* 0x00000610000c7802 */ /* 0x000fce0000000f00 */
[----:B------:R-:W-:Y:S05]  /*0600*/  CALL.REL.NOINC `($__internal_0_$__cuda_sm3x_div_rn_noftz_f32_slowpath) ;  /* 0x0000000000347944 */ /* 0x000fea0003c00000 */
.L_x_3:
[----:B------:R-:W-:Y:S01]  /*0610*/  FADD R0, R5, -UR7 ;  /* 0x8000000705007e21 */ /* 0x000fe20008000000 */
[----:B------:R-:W-:Y:S01]  /*0620*/  FSETP.GT.AND P0, PT, R9, R5, PT ;  /* 0x000000050900720b */ /* 0x000fe20003f04000 */
[----:B------:R-:W-:Y:S02]  /*0630*/  UIADD3 UR5, UPT, UPT, UR5, 0x20, URZ ;  /* 0x0000002005057890 */ /* 0x000fe4000fffe0ff */
[----:B------:R-:W-:Y:S01]  /*0640*/  FFMA R3, R0, R3, UR6 ;  /* 0x0000000600037e23 */ /* 0x000fe20008000003 */
[----:B------:R-:W-:-:S04]  /*0650*/  FSETP.LT.XOR P0, PT, R5, UR7, !P0 ;  /* 0x0000000705007c0b */ /* 0x000fc8000c701800 */
[----:B------:R-:W-:-:S13]  /*0660*/  FSETP.GEU.OR P0, PT, R4, R3, P0 ;  /* 0x000000030400720b */ /* 0x000fda000070e400 */
[----:B------:R-:W-:-:S04]  /*0670*/  @!P0 ISETP.NE.AND P1, PT, R10, RZ, PT ;  /* 0x000000ff0a00820c */ /* 0x000fc80003f25270 */
[----:B------:R-:W-:Y:S01]  /*0680*/  @!P0 SEL R10, RZ, 0x1, P1 ;  /* 0x00000001ff0a8807 */ /* 0x000fe20000800000 */
[----:B------:R-:W-:Y:S08]  /*0690*/  BRA.U UP0, `(.L_x_4) ;  /* 0xfffffff900987547 */ /* 0x000ff0000b83ffff */
[----:B------:R-:W0:Y:S02]  /*06a0*/  LDC.64 R4, c[0x0][0x380] ;  /* 0x0000e000ff047b82 */ /* 0x000e240000000a00 */
[----:B0-----:R-:W-:-:S05]  /*06b0*/  IMAD.WIDE R2, R2, 0x4, R4 ;  /* 0x0000000402027825 */ /* 0x001fca00078e0204 */
[----:B------:R-:W-:Y:S01]  /*06c0*/  STG.E desc[UR8][R2.64], R10 ;  /* 0x0000000a02007986 */ /* 0x000fe2000c101908 */
[----:B------:R-:W-:Y:S05]  /*06d0*/  EXIT ;  /* 0x000000000000794d */ /* 0x000fea0003800000 */
        .weak           $__internal_0_$__cuda_sm3x_div_rn_noftz_f32_slowpath
        .type           $__internal_0_$__cuda_sm3x_div_rn_noftz_f32_slowpath,@function
        .size           $__internal_0_$__cuda_sm3x_div_rn_noftz_f32_slowpath,(.L_x_28 - $__internal_0_$__cuda_sm3x_div_rn_noftz_f32_slowpath)
$__internal_0_$__cuda_sm3x_div_rn_noftz_f32_slowpath:
[----:B------:R-:W-:Y:S02]  /*06e0*/  SHF.R.U32.HI R13, RZ, 0x17, R3 ;  /* 0x00000017ff0d7819 */ /* 0x000fe40000011603 */
[----:B------:R-:W-:Y:S02]  /*06f0*/  SHF.R.U32.HI R11, RZ, 0x17, R0 ;  /* 0x00000017ff0b7819 */ /* 0x000fe40000011600 */
[----:B------:R-:W-:Y:S02]  /*0700*/  LOP3.LUT R13, R13, 0xff, RZ, 0xc0, !PT ;  /* 0x000000ff0d0d7812 */ /* 0x000fe400078ec0ff */
[----:B------:R-:W-:-:S03]  /*0710*/  LOP3.LUT R16, R11, 0xff, RZ, 0xc0, !PT ;  /* 0x000000ff0b107812 */ /* 0x000fc600078ec0ff */
[----:B------:R-:W-:Y:S02]  /*0720*/  VIADD R15, R13, 0xffffffff ;  /* 0xffffffff0d0f7836 */ /* 0x000fe40000000000 */
[----:B------:R-:W-:-:S03]  /*0730*/  VIADD R14, R16, 0xffffffff ;  /* 0xffffffff100e7836 */ /* 0x000fc60000000000 */
[----:B------:R-:W-:-:S04]  /*0740*/  ISETP.GT.U32.AND P0, PT, R15, 0xfd, PT ;  /* 0x000000fd0f00780c */ /* 0x000fc80003f04070 */
[----:B------:R-:W-:-:S13]  /*0750*/  ISETP.GT.U32.OR P0, PT, R14, 0xfd, P0 ;  /* 0x000000fd0e00780c */ /* 0x000fda0000704470 */
[----:B------:R-:W-:Y:S01]  /*0760*/  @!P0 IMAD.MOV.U32 R11, RZ, RZ, RZ ;  /* 0x000000ffff0b8224 */ /* 0x000fe200078e00ff */
[----:B------:R-:W-:Y:S06]  /*0770*/  @!P0 BRA `(.L_x_5) ;  /* 0x00000000005c8947 */ /* 0x000fec0003800000 */
[----:B------:R-:W-:Y:S02]  /*0780*/  FSETP.GTU.FTZ.AND P0, PT, |R0|, +INF , PT ;  /* 0x7f8000000000780b */ /* 0x000fe40003f1c200 */
[----:B------:R-:W-:-:S04]  /*0790*/  FSETP.GTU.FTZ.AND P1, PT, |R3|, +INF , PT ;  /* 0x7f8000000300780b */ /* 0x000fc80003f3c200 */
[----:B------:R-:W-:-:S13]  /*07a0*/  PLOP3.LUT P0, PT, P0, P1, PT, 0xf8, 0x8f ;  /* 0x00000000008f781c */ /* 0x000fda0000703f70 */
[----:B------:R-:W-:Y:S05]  /*07b0*/  @P0 BRA `(.L_x_6) ;  /* 0x0000000400440947 */ /* 0x000fea0003800000 */
[----:B------:R-:W-:-:S13]  /*07c0*/  LOP3.LUT P0, RZ, R3, 0x7fffffff, R0, 0xc8, !PT ;  /* 0x7fffffff03ff7812 */ /* 0x000fda000780c800 */
[----:B------:R-:W-:Y:S05]  /*07d0*/  @!P0 BRA `(.L_x_7) ;  /* 0x0000000400348947 */ /* 0x000fea0003800000 */
[C---:B------:R-:W-:Y:S02]  /*07e0*/  FSETP.NEU.FTZ.AND P2, PT, |R0|.reuse, +INF , PT ;  /* 0x7f8000000000780b */ /* 0x040fe40003f5d200 */
[----:B------:R-:W-:Y:S02]  /*07f0*/  FSETP.NEU.FTZ.AND P1, PT, |R3|, +INF , PT ;  /* 0x7f8000000300780b */ /* 0x000fe40003f3d200 */
[----:B------:R-:W-:-:S11]  /*0800*/  FSETP.NEU.FTZ.AND P0, PT, |R0|, +INF , PT ;  /* 0x7f8000000000780b */ /* 0x000fd60003f1d200 */
[----:B------:R-:W-:Y:S05]  /*0810*/  @!P1 BRA !P2, `(.L_x_7) ;  /* 0x0000000400249947 */ /* 0x000fea0005000000 */
[----:B------:R-:W-:-:S04]  /*0820*/  LOP3.LUT P2, RZ, R0, 0x7fffffff, RZ, 0xc0, !PT ;  /* 0x7fffffff00ff7812 */ /* 0x000fc8000784c0ff */
[----:B------:R-:W-:-:S13]  /*0830*/  PLOP3.LUT P1, PT, P1, P2, PT, 0x2f, 0xf2 ;  /* 0x0000000000f2781c */ /* 0x000fda0000f24577 */
[----:B------:R-:W-:Y:S05]  /*0840*/  @P1 BRA `(.L_x_8) ;  /* 0x0000000400101947 */ /* 0x000fea0003800000 */
[----:B------:R-:W-:-:S04]  /*0850*/  LOP3.LUT P1, RZ, R3, 0x7fffffff, RZ, 0xc0, !PT ;  /* 0x7fffffff03ff7812 */ /* 0x000fc8000782c0ff */
[----:B------:R-:W-:-:S13]  /*0860*/  PLOP3.LUT P0, PT, P0, P1, PT, 0x2f, 0xf2 ;  /* 0x0000000000f2781c */ /* 0x000fda0000702577 */
[----:B------:R-:W-:Y:S05]  /*0870*/  @P0 BRA `(.L_x_9) ;  /* 0x0000000000f80947 */ /* 0x000fea0003800000 */
[----:B------:R-:W-:Y:S02]  /*0880*/  ISETP.GE.AND P0, PT, R14, RZ, PT ;  /* 0x000000ff0e00720c */ /* 0x000fe40003f06270 */
[----:B------:R-:W-:-:S11]  /*0890*/  ISETP.GE.AND P1, PT, R15, RZ, PT ;  /* 0x000000ff0f00720c */ /* 0x000fd60003f26270 */
[----:B------:R-:W-:Y:S01]  /*08a0*/  @P0 IMAD.MOV.U32 R11, RZ, RZ, RZ ;  /* 0x000000ffff0b0224 */ /* 0x000fe200078e00ff */
[----:B------:R-:W-:Y:S01]  /*08b0*/  @!P0 MOV R11, 0xffffffc0 ;  /* 0xffffffc0000b8802 */ /* 0x000fe20000000f00 */
[----:B------:R-:W-:Y:S01]  /*08c0*/  @!P0 FFMA R0, R0, 1.84467440737095516160e+19, RZ ;  /* 0x5f80000000008823 */ /* 0x000fe200000000ff */
[----:B------:R-:W-:-:S03]  /*08d0*/  @!P1 FFMA R3, R3, 1.84467440737095516160e+19, RZ ;  /* 0x5f80000003039823 */ /* 0x000fc600000000ff */
[----:B------:R-:W-:-:S07]  /*08e0*/  @!P1 VIADD R11, R11, 0x40 ;  /* 0x000000400b0b9836 */ /* 0x000fce0000000000 */
.L_x_5:
[----:B------:R-:W-:-:S05]  /*08f0*/  LEA R14, R13, 0xc0800000, 0x17 ;  /* 0xc08000000d0e7811 */ /* 0x000fca00078eb8ff */
[----:B------:R-:W-:Y:S02]  /*0900*/  IMAD.IADD R14, R3, 0x1, -R14 ;  /* 0x00000001030e7824 */ /* 0x000fe400078e0a0e */
[----:B------:R-:W-:Y:S02]  /*0910*/  VIADD R3, R16, 0xffffff81 ;  /* 0xffffff8110037836 */ /* 0x000fe40000000000 */
[----:B------:R0:W1:Y:S01]  /*0920*/  MUFU.RCP R15, R14 ;  /* 0x0000000e000f7308 */ /* 0x0000620000001000 */
[----:B------:R-:W-:Y:S01]  /*0930*/  FADD.FTZ R17, -R14, -RZ ;  /* 0x800000ff0e117221 */ /* 0x000fe20000010100 */
[C---:B------:R-:W-:Y:S01]  /*0940*/  IMAD R0, R3.reuse, -0x800000, R0 ;  /* 0xff80000003007824 */ /* 0x040fe200078e0200 */
[----:B0-----:R-:W-:-:S05]  /*0950*/  IADD3 R14, PT, PT, R3, 0x7f, -R13 ;  /* 0x0000007f030e7810 */ /* 0x001fca0007ffe80d */
[----:B------:R-:W-:Y:S02]  /*0960*/  IMAD.IADD R14, R14, 0x1, R11 ;  /* 0x000000010e0e7824 */ /* 0x000fe400078e020b */
[----:B-1----:R-:W-:-:S04]  /*0970*/  FFMA R16, R15, R17, 1 ;  /* 0x3f8000000f107423 */ /* 0x002fc80000000011 */
[----:B------:R-:W-:-:S04]  /*0980*/  FFMA R18, R15, R16, R15 ;  /* 0x000000100f127223 */ /* 0x000fc8000000000f */
[----:B------:R-:W-:-:S04]  /*0990*/  FFMA R15, R0, R18, RZ ;  /* 0x00000012000f7223 */ /* 0x000fc800000000ff */
[----:B------:R-:W-:-:S04]  /*09a0*/  FFMA R16, R17, R15, R0 ;  /* 0x0000000f11107223 */ /* 0x000fc80000000000 */
[----:B------:R-:W-:-:S04]  /*09b0*/  FFMA R15, R18, R16, R15 ;  /* 0x00000010120f7223 */ /* 0x000fc8000000000f */
[----:B------:R-:W-:-:S04]  /*09c0*/  FFMA R16, R17, R15, R0 ;  /* 0x0000000f11107223 */ /* 0x000fc80000000000 */
[----:B------:R-:W-:-:S05]  /*09d0*/  FFMA R0, R18, R16, R15 ;  /* 0x0000001012007223 */ /* 0x000fca000000000f */
[----:B------:R-:W-:-:S04]  /*09e0*/  SHF.R.U32.HI R3, RZ, 0x17, R0 ;  /* 0x00000017ff037819 */ /* 0x000fc80000011600 */
[----:B------:R-:W-:-:S04]  /*09f0*/  LOP3.LUT R3, R3, 0xff, RZ, 0xc0, !PT ;  /* 0x000000ff03037812 */ /* 0x000fc800078ec0ff */
[----:B------:R-:W-:-:S05]  /*0a00*/  IADD3 R13, PT, PT, R3, R14, RZ ;  /* 0x0000000e030d7210 */ /* 0x000fca0007ffe0ff */
[----:B------:R-:W-:-:S05]  /*0a10*/  VIADD R3, R13, 0xffffffff ;  /* 0xffffffff0d037836 */ /* 0x000fca0000000000 */
[----:B------:R-:W-:-:S13]  /*0a20*/  ISETP.GE.U32.AND P0, PT, R3, 0xfe, PT ;  /* 0x000000fe0300780c */ /* 0x000fda0003f06070 */
[----:B------:R-:W-:Y:S05]  /*0a30*/  @!P0 BRA `(.L_x_10) ;  /* 0x0000000000808947 */ /* 0x000fea0003800000 */
[----:B------:R-:W-:-:S13]  /*0a40*/  ISETP.GT.AND P0, PT, R13, 0xfe, PT ;  /* 0x000000fe0d00780c */ /* 0x000fda0003f04270 */
[----:B------:R-:W-:Y:S05]  /*0a50*/  @P0 BRA `(.L_x_11) ;  /* 0x00000000006c0947 */ /* 0x000fea0003800000 */
[----:B------:R-:W-:-:S13]  /*0a60*/  ISETP.GE.AND P0, PT, R13, 0x1, PT ;  /* 0x000000010d00780c */ /* 0x000fda0003f06270 */
[----:B------:R-:W-:Y:S05]  /*0a70*/  @P0 BRA `(.L_x_12) ;  /* 0x0000000000980947 */ /* 0x000fea0003800000 */
[----:B------:R-:W-:Y:S02]  /*0a80*/  ISETP.GE.AND P0, PT, R13, -0x18, PT ;  /* 0xffffffe80d00780c */ /* 0x000fe40003f06270 */
[----:B------:R-:W-:-:S11]  /*0a90*/  LOP3.LUT R0, R0, 0x80000000, RZ, 0xc0, !PT ;  /* 0x8000000000007812 */ /* 0x000fd600078ec0ff */
[----:B------:R-:W-:Y:S05]  /*0aa0*/  @!P0 BRA `(.L_x_12) ;  /* 0x00000000008c8947 */ /* 0x000fea0003800000 */
[CCC-:B------:R-:W-:Y:S01]  /*0ab0*/  FFMA.RZ R3, R18.reuse, R16.reuse, R15.reuse ;  /* 0x0000001012037223 */ /* 0x1c0fe2000000c00f */
[CCC-:B------:R-:W-:Y:S01]  /*0ac0*/  FFMA.RM R14, R18.reuse, R16.reuse, R15.reuse ;  /* 0x00000010120e7223 */ /* 0x1c0fe2000000400f */
[C---:B------:R-:W-:Y:S02]  /*0ad0*/  ISETP.NE.AND P2, PT, R13.reuse, RZ, PT ;  /* 0x000000ff0d00720c */ /* 0x040fe40003f45270 */
[----:B------:R-:W-:Y:S02]  /*0ae0*/  ISETP.NE.AND P1, PT, R13, RZ, PT ;  /* 0x000000ff0d00720c */ /* 0x000fe40003f25270 */
[----:B------:R-:W-:Y:S01]  /*0af0*/  LOP3.LUT R11, R3, 0x7fffff, RZ, 0xc0, !PT ;  /* 0x007fffff030b7812 */ /* 0x000fe200078ec0ff */
[----:B------:R-:W-:Y:S01]  /*0b00*/  FFMA.RP R3, R18, R16, R15 ;  /* 0x0000001012037223 */ /* 0x000fe2000000800f */
[----:B------:R-:W-:Y:S02]  /*0b10*/  VIADD R16, R13, 0x20 ;  /* 0x000000200d107836 */ /* 0x000fe40000000000 */
[----:B------:R-:W-:Y:S01]  /*0b20*/  LOP3.LUT R11, R11, 0x800000, RZ, 0xfc, !PT ;  /* 0x008000000b0b7812 */ /* 0x000fe200078efcff */
[----:B------:R-:W-:Y:S01]  /*0b30*/  IMAD.MOV R13, RZ, RZ, -R13 ;  /* 0x000000ffff0d7224 */ /* 0x000fe200078e0a0d */
[----:B------:R-:W-:-:S02]  /*0b40*/  FSETP.NEU.FTZ.AND P0, PT, R3, R14, PT ;  /* 0x0000000e0300720b */ /* 0x000fc40003f1d000 */
[----:B------:R-:W-:Y:S02]  /*0b50*/  SHF.L.U32 R16, R11, R16, RZ ;  /* 0x000000100b107219 */ /* 0x000fe400000006ff */
[----:B------:R-:W-:Y:S02]  /*0b60*/  SEL R14, R13, RZ, P2 ;  /* 0x000000ff0d0e7207 */ /* 0x000fe40001000000 */
[----:B------:R-:W-:Y:S02]  /*0b70*/  ISETP.NE.AND P1, PT, R16, RZ, P1 ;  /* 0x000000ff1000720c */ /* 0x000fe40000f25270 */
[----:B------:R-:W-:Y:S02]  /*0b80*/  SHF.R.U32.HI R14, RZ, R14, R11 ;  /* 0x0000000eff0e7219 */ /* 0x000fe4000001160b */
[----:B------:R-:W-:Y:S02]  /*0b90*/  PLOP3.LUT P0, PT, P0, P1, PT, 0xf8, 0x8f ;  /* 0x00000000008f781c */ /* 0x000fe40000703f70 */
[----:B------:R-:W-:-:S02]  /*0ba0*/  SHF.R.U32.HI R16, RZ, 0x1, R14 ;  /* 0x00000001ff107819 */ /* 0x000fc4000001160e */
[----:B------:R-:W-:-:S04]  /*0bb0*/  SEL R3, RZ, 0x1, !P0 ;  /* 0x00000001ff037807 */ /* 0x000fc80004000000 */
[----:B------:R-:W-:-:S04]  /*0bc0*/  LOP3.LUT R3, R3, 0x1, R16, 0xf8, !PT ;  /* 0x0000000103037812 */ /* 0x000fc800078ef810 */
[----:B------:R-:W-:-:S05]  /*0bd0*/  LOP3.LUT R3, R3, R14, RZ, 0xc0, !PT ;  /* 0x0000000e03037212 */ /* 0x000fca00078ec0ff */
[----:B------:R-:W-:-:S05]  /*0be0*/  IMAD.IADD R3, R16, 0x1, R3 ;  /* 0x0000000110037824 */ /* 0x000fca00078e0203 */
[----:B------:R-:W-:Y:S01]  /*0bf0*/  LOP3.LUT R0, R3, R0, RZ, 0xfc, !PT ;  /* 0x0000000003007212 */ /* 0x000fe200078efcff */
[----:B------:R-:W-:Y:S06]  /*0c00*/  BRA `(.L_x_12) ;  /* 0x0000000000347947 */ /* 0x000fec0003800000 */
.L_x_11:
[----:B------:R-:W-:-:S04]  /*0c10*/  LOP3.LUT R0, R0, 0x80000000, RZ, 0xc0, !PT ;  /* 0x8000000000007812 */ /* 0x000fc800078ec0ff */
[----:B------:R-:W-:Y:S01]  /*0c20*/  LOP3.LUT R0, R0, 0x7f800000, RZ, 0xfc, !PT ;  /* 0x7f80000000007812 */ /* 0x000fe200078efcff */
[----:B------:R-:W-:Y:S06]  /*0c30*/  BRA `(.L_x_12) ;  /* 0x0000000000287947 */ /* 0x000fec0003800000 */
.L_x_10:
[----:B------:R-:W-:Y:S01]  /*0c40*/  LEA R0, R14, R0, 0x17 ;  /* 0x000000000e007211 */ /* 0x000fe200078eb8ff */
[----:B------:R-:W-:Y:S06]  /*0c50*/  BRA `(.L_x_12) ;  /* 0x0000000000207947 */ /* 0x000fec0003800000 */
.L_x_9:
[----:B------:R-:W-:-:S04]  /*0c60*/  LOP3.LUT R0, R3, 0x80000000, R0, 0x48, !PT ;  /* 0x8000000003007812 */ /* 0x000fc800078e4800 */
[----:B------:R-:W-:Y:S01]  /*0c70*/  LOP3.LUT R0, R0, 0x7f800000, RZ, 0xfc, !PT ;  /* 0x7f80000000007812 */ /* 0x000fe200078efcff */
[----:B------:R-:W-:Y:S06]  /*0c80*/  BRA `(.L_x_12) ;  /* 0x0000000000147947 */ /* 0x000fec0003800000 */
.L_x_8:
[----:B------:R-:W-:Y:S01]  /*0c90*/  LOP3.LUT R0, R3, 0x80000000, R0, 0x48, !PT ;  /* 0x8000000003007812 */ /* 0x000fe200078e4800 */
[----:B------:R-:W-:Y:S06]  /*0ca0*/  BRA `(.L_x_12) ;  /* 0x00000000000c7947 */ /* 0x000fec0003800000 */
.L_x_7:
[----:B------:R-:W0:Y:S01]  /*0cb0*/  MUFU.RSQ R0, -QNAN ;  /* 0xffc0000000007908 */ /* 0x000e220000001400 */
[----:B------:R-:W-:Y:S05]  /*0cc0*/  BRA `(.L_x_12) ;  /* 0x0000000000047947 */ /* 0x000fea0003800000 */
.L_x_6:
[----:B------:R-:W-:-:S07]  /*0cd0*/  FADD.FTZ R0, R0, R3 ;  /* 0x0000000300007221 */ /* 0x000fce0000010000 */
.L_x_12:
[----:B------:R-:W-:Y:S02]  /*0ce0*/  IMAD.MOV.U32 R13, RZ, RZ, 0x0 ;  /* 0x00000000ff0d7424 */ /* 0x000fe400078e00ff */
[----:B0-----:R-:W-:Y:S02]  /*0cf0*/  IMAD.MOV.U32 R3, RZ, RZ, R0 ;  /* 0x000000ffff037224 */ /* 0x001fe400078e0000 */
[----:B------:R-:W-:Y:S05]  /*0d00*/  RET.REL.NODEC R12 `(_Z15cn_pnpoly_naivePiP6float2i) ;  /* 0xfffffff00cbc7950 */ /* 0x000fea0003c3ffff */
.L_x_13:
[----:B------:R-:W-:-:S00]  /*0d10*/  BRA `(.L_x_13) ;  /* 0xfffffffc00fc7947 */ /* 0x000fc0000383ffff */
[----:B------:R-:W-:-:S00]  /*0d20*/  NOP ;  /* 0x0000000000007918 */ /* 0x000fc00000000000 */
        /* <DEDUP_REMOVED lines=13> */
.L_x_28:


//--------------------- .text._Z9cn_pnpolyPiP6float2i --------------------------
	.section	.text._Z9cn_pnpolyPiP6float2i,"ax",@progbits
	.align	128
        .global         _Z9cn_pnpolyPiP6float2i
        .type           _Z9cn_pnpolyPiP6float2i,@function
        .size           _Z9cn_pnpolyPiP6float2i,(.L_x_29 - _Z9cn_pnpolyPiP6float2i)
        .other          _Z9cn_pnpolyPiP6float2i,@"STO_CUDA_ENTRY STV_DEFAULT"
_Z9cn_pnpolyPiP6float2i:
.text._Z9cn_pnpolyPiP6float2i:
[----:B------:R-:W-:Y:S01]  /*0000*/  LDC R1, c[0x0][0x37c] ;  /* 0x0000df00ff017b82 */ /* 0x000fe20000000800 */
[----:B------:R-:W0:Y:S01]  /*0010*/  S2R R2, SR_CTAID.X ;  /* 0x0000000000027919 */ /* 0x000e220000002500 */
[----:B------:R-:W1:Y:S01]  /*0020*/  LDCU UR4, c[0x0][0x390] ;  /* 0x00007200ff0477ac */ /* 0x000e620008000800 */
[----:B------:R-:W0:Y:S02]  /*0030*/  S2R R3, SR_TID.X ;  /* 0x0000000000037919 */ /* 0x000e240000002100 */
[----:B0-----:R-:W-:-:S05]  /*0040*/  IMAD R2, R2, 0x100, R3 ;  /* 0x0000010002027824 */ /* 0x001fca00078e0203 */
        /* <DEDUP_REMOVED lines=10> */
.L_x_18:
        /* <DEDUP_REMOVED lines=16> */
[----:B-----5:R-:W-:Y:S05]  /*01f0*/  CALL.REL.NOINC `($__internal_1_$__cuda_sm3x_div_rn_noftz_f32_slowpath) ;  /* 0x0000000400347944 */ /* 0x020fea0003c00000 */
.L_x_14:
        /* <DEDUP_REMOVED lines=20> */
[----:B------:R-:W-:Y:S05]  /*0340*/  CALL.REL.NOINC `($__internal_1_$__cuda_sm3x_div_rn_noftz_f32_slowpath) ;  /* 0x0000000000e07944 */ /* 0x000fea0003c00000 */
.L_x_15:
        /* <DEDUP_REMOVED lines=21> */
[----:B------:R-:W-:Y:S05]  /*04a0*/  CALL.REL.NOINC `($__internal_1_$__cuda_sm3x_div_rn_noftz_f32_slowpath) ;  /* 0x0000000000887944 */ /* 0x000fea0003c00000 */
.L_x_16:
        /* <DEDUP_REMOVED lines=21> */
.L_x_17:
        /* <DEDUP_REMOVED lines=13> */
        .weak           $__internal_1_$__cuda_sm3x_div_rn_noftz_f32_slowpath
        .type           $__internal_1_$__cuda_sm3x_div_rn_noftz_f32_slowpath,@function
        .size           $__internal_1_$__cuda_sm3x_div_rn_noftz_f32_slowpath,(.L_x_29 - $__internal_1_$__cuda_sm3x_div_rn_noftz_f32_slowpath)
$__internal_1_$__cuda_sm3x_div_rn_noftz_f32_slowpath:
        /* <DEDUP_REMOVED lines=28> */
[----:B------:R-:W-:Y:S01]  /*0890*/  @P0 MOV R11, RZ ;  /* 0x000000ff000b0202 */ /* 0x000fe20000000f00 */
[----:B------:R-:W-:Y:S02]  /*08a0*/  @!P0 IMAD.MOV.U32 R11, RZ, RZ, -0x40 ;  /* 0xffffffc0ff0b8424 */ /* 0x000fe400078e00ff */
[----:B------:R-:W-:Y:S01]  /*08b0*/  @!P0 FFMA R0, R0, 1.84467440737095516160e+19, RZ ;  /* 0x5f80000000008823 */ /* 0x000fe200000000ff */
[----:B------:R-:W-:Y:S01]  /*08c0*/  @!P1 FFMA R3, R3, 1.84467440737095516160e+19, RZ ;  /* 0x5f80000003039823 */ /* 0x000fe200000000ff */
[----:B------:R-:W-:-:S07]  /*08d0*/  @!P1 VIADD R11, R11, 0x40 ;  /* 0x000000400b0b9836 */ /* 0x000fce0000000000 */
.L_x_19:
[----:B------:R-:W-:-:S05]  /*08e0*/  LEA R14, R13, 0xc0800000, 0x17 ;  /* 0xc08000000d0e7811 */ /* 0x000fca00078eb8ff */
[----:B------:R-:W-:Y:S02]  /*08f0*/  IMAD.IADD R14, R3, 0x1, -R14 ;  /* 0x00000001030e7824 */ /* 0x000fe400078e0a0e */
[----:B------:R-:W-:Y:S02]  /*0900*/  VIADD R3, R16, 0xffffff81 ;  /* 0xffffff8110037836 */ /* 0x000fe40000000000 */
[----:B------:R0:W1:Y:S01]  /*0910*/  MUFU.RCP R15, R14 ;  /* 0x0000000e000f7308 */ /* 0x0000620000001000 */
[----:B------:R-:W-:Y:S01]  /*0920*/  FADD.FTZ R17, -R14, -RZ ;  /* 0x800000ff0e117221 */ /* 0x000fe20000010100 */
[C---:B------:R-:W-:Y:S01]  /*0930*/  IMAD R0, R3.reuse, -0x800000, R0 ;  /* 0xff80000003007824 */ /* 0x040fe200078e0200 */
[----:B0-----:R-:W-:-:S04]  /*0940*/  IADD3 R14, PT, PT, R3, 0x7f, -R13 ;  /* 0x0000007f030e7810 */ /* 0x001fc80007ffe80d */
[----:B------:R-:W-:Y:S01]  /*0950*/  IADD3 R14, PT, PT, R14, R11, RZ ;  /* 0x0000000b0e0e7210 */ /* 0x000fe20007ffe0ff */
        /* <DEDUP_REMOVED lines=8> */
[----:B------:R-:W-:-:S05]  /*09e0*/  LOP3.LUT R3, R3, 0xff, RZ, 0xc0, !PT ;  /* 0x000000ff03037812 */ /* 0x000fca00078ec0ff */
[----:B------:R-:W-:-:S04]  /*09f0*/  IMAD.IADD R13, R3, 0x1, R14 ;  /* 0x00000001030d7824 */ /* 0x000fc800078e020e */
        /* <DEDUP_REMOVED lines=28> */
[----:B------:R-:W-:-:S04]  /*0bc0*/  LOP3.LUT R3, R3, R14, RZ, 0xc0, !PT ;  /* 0x0000000e03037212 */ /* 0x000fc800078ec0ff */
[----:B------:R-:W-:-:S04]  /*0bd0*/  IADD3 R3, PT, PT, R16, R3, RZ ;  /* 0x0000000310037210 */ /* 0x000fc80007ffe0ff */
[----:B------:R-:W-:Y:S01]  /*0be0*/  LOP3.LUT R0, R3, R0, RZ, 0xfc, !PT ;  /* 0x0000000003007212 */ /* 0x000fe200078efcff */
[----:B------:R-:W-:Y:S06]  /*0bf0*/  BRA `(.L_x_26) ;  /* 0x0000000000347947 */ /* 0x000fec0003800000 */
.L_x_25:
[----:B------:R-:W-:-:S04]  /*0c00*/  LOP3.LUT R0, R0, 0x80000000, RZ, 0xc0, !PT ;  /* 0x8000000000007812 */ /* 0x000fc800078ec0ff */
[----:B------:R-:W-:Y:S01]  /*0c10*/  LOP3.LUT R0, R0, 0x7f800000, RZ, 0xfc, !PT ;  /* 0x7f80000000007812 */ /* 0x000fe200078efcff */
[----:B------:R-:W-:Y:S06]  /*0c20*/  BRA `(.L_x_26) ;  /* 0x0000000000287947 */ /* 0x000fec0003800000 */
.L_x_24:
[----:B------:R-:W-:Y:S01]  /*0c30*/  IMAD R0, R14, 0x800000, R0 ;  /* 0x008000000e007824 */ /* 0x000fe200078e0200 */
[----:B------:R-:W-:Y:S06]  /*0c40*/  BRA `(.L_x_26) ;  /* 0x0000000000207947 */ /* 0x000fec0003800000 */
.L_x_23:
[----:B------:R-:W-:-:S04]  /*0c50*/  LOP3.LUT R0, R3, 0x80000000, R0, 0x48, !PT ;  /* 0x8000000003007812 */ /* 0x000fc800078e4800 */
[----:B------:R-:W-:Y:S01]  /*0c60*/  LOP3.LUT R0, R0, 0x7f800000, RZ, 0xfc, !PT ;  /* 0x7f80000000007812 */ /* 0x000fe200078efcff */
[----:B------:R-:W-:Y:S06]  /*0c70*/  BRA `(.L_x_26) ;  /* 0x0000000000147947 */ /* 0x000fec0003800000 */
.L_x_22:
[----:B------:R-:W-:Y:S01]  /*0c80*/  LOP3.LUT R0, R3, 0x80000000, R0, 0x48, !PT ;  /* 0x8000000003007812 */ /* 0x000fe200078e4800 */
[----:B------:R-:W-:Y:S06]  /*0c90*/  BRA `(.L_x_26) ;  /* 0x00000000000c7947 */ /* 0x000fec0003800000 */
.L_x_21:
[----:B------:R-:W0:Y:S01]  /*0ca0*/  MUFU.RSQ R0, -QNAN ;  /* 0xffc0000000007908 */ /* 0x000e220000001400 */
[----:B------:R-:W-:Y:S05]  /*0cb0*/  BRA `(.L_x_26) ;  /* 0x0000000000047947 */ /* 0x000fea0003800000 */
.L_x_20:
[----:B------:R-:W-:-:S07]  /*0cc0*/  FADD.FTZ R0, R0, R3 ;  /* 0x0000000300007221 */ /* 0x000fce0000010000 */
.L_x_26:
[----:B------:R-:W-:Y:S02]  /*0cd0*/  IMAD.MOV.U32 R13, RZ, RZ, 0x0 ;  /* 0x00000000ff0d7424 */ /* 0x000fe400078e00ff */
[----:B0-----:R-:W-:Y:S02]  /*0ce0*/  IMAD.MOV.U32 R3, RZ, RZ, R0 ;  /* 0x000000ffff037224 */ /* 0x001fe400078e0000 */
[----:B------:R-:W-:Y:S05]  /*0cf0*/  RET.REL.NODEC R12 `(_Z9cn_pnpolyPiP6float2i) ;  /* 0xfffffff00cc07950 */ /* 0x000fea0003c3ffff */
.L_x_27:
        /* <DEDUP_REMOVED lines=16> */
.L_x_29:


//--------------------- .nv.shared.reserved.0     --------------------------
	.section	.nv.shared.reserved.0,"aw",@nobits
	.weak		__nv_reservedSMEM_offset_0_alias
	.size		__nv_reservedSMEM_offset_0_alias, 0, 64
	.other		__nv_reservedSMEM_offset_0_alias,@"STO_CUDA_RESERVED_SHARED STV_DEFAULT"
__nv_reservedSMEM_offset_0_alias:
	.zero		0
	.zero		64


//--------------------- .nv.constant0._Z15cn_pnpoly_naivePiP6float2i --------------------------
	.section	.nv.constant0._Z15cn_pnpoly_naivePiP6float2i,"a",@progbits
	.sectionflags	@""
	.align	4
.nv.constant0._Z15cn_pnpoly_naivePiP6float2i:
	.zero		916


//--------------------- .nv.constant0._Z9cn_pnpolyPiP6float2i --------------------------
	.section	.nv.constant0._Z9cn_pnpolyPiP6float2i,"a",@progbits
	.sectionflags	@""
	.align	4
.nv.constant0._Z9cn_pnpolyPiP6float2i:
	.zero		916


//--------------------- SYMBOLS --------------------------

	.type		.nv.reservedSmem.offset0,@object
	.size		.nv.reservedSmem.offset0,0x4
